//
// Generated by NVIDIA NVVM Compiler
//
// Compiler Build ID: CL-36424714
// Cuda compilation tools, release 13.0, V13.0.88
// Based on NVVM 20.0.0
//

.version 9.0
.target sm_100
.address_size 64

	// .globl	_Z7saxpy2DfPfS_

.visible .entry _Z7saxpy2DfPfS_(
	.param .f32 _Z7saxpy2DfPfS__param_0,
	.param .u64 .ptr .align 1 _Z7saxpy2DfPfS__param_1,
	.param .u64 .ptr .align 1 _Z7saxpy2DfPfS__param_2
)
{
	.reg .pred 	%p<4>;
	.reg .b32 	%r<11>;
	.reg .b32 	%f<5>;
	.reg .b64 	%rd<8>;

	ld.param.f32 	%f1, [_Z7saxpy2DfPfS__param_0];
	ld.param.u64 	%rd1, [_Z7saxpy2DfPfS__param_1];
	ld.param.u64 	%rd2, [_Z7saxpy2DfPfS__param_2];
	mov.u32 	%r3, %ctaid.x;
	mov.u32 	%r4, %ntid.x;
	mov.u32 	%r5, %tid.x;
	mad.lo.s32 	%r1, %r3, %r4, %r5;
	mov.u32 	%r6, %ctaid.y;
	mov.u32 	%r7, %ntid.y;
	mov.u32 	%r8, %tid.y;
	mad.lo.s32 	%r9, %r6, %r7, %r8;
	setp.gt.s32 	%p1, %r1, 199;
	setp.gt.u32 	%p2, %r9, 99;
	or.pred  	%p3, %p1, %p2;
	@%p3 bra 	$L__BB0_2;
	cvta.to.global.u64 	%rd3, %rd1;
	cvta.to.global.u64 	%rd4, %rd2;
	mad.lo.s32 	%r10, %r1, 100, %r9;
	mul.wide.s32 	%rd5, %r10, 4;
	add.s64 	%rd6, %rd3, %rd5;
	ld.global.f32 	%f2, [%rd6];
	add.s64 	%rd7, %rd4, %rd5;
	ld.global.f32 	%f3, [%rd7];
	fma.rn.f32 	%f4, %f1, %f2, %f3;
	st.global.f32 	[%rd7], %f4;
$L__BB0_2:
	ret;

}


// ===== COMPILED SASS (sm_100) =====

	.target	sm_100

	.elftype	@"ET_EXEC"


//--------------------- .note.nv.tkinfo           --------------------------
	.section	.note.nv.tkinfo,"",@"SHT_NOTE"
	.sectionflags	@"SHF_NOTE_NV_TKINFO"
	.tkinfo
        /*0018*/ 	.word	0x00000002
        /*0030*/ 	.string	""
        /*0030*/ 	.string	"ptxas"
        /*0030*/ 	.string	"Cuda compilation tools, release 13.0, V13.0.88"
        /*0030*/ 	.string	"Build cuda_13.0.r13.0/compiler.36424714_0"
        /*0030*/ 	.string	"-arch sm_100 -m 64 "



//--------------------- .note.nv.cuinfo           --------------------------
	.section	.note.nv.cuinfo,"",@"SHT_NOTE"
	.sectionflags	@"SHF_NOTE_NV_CUINFO"
        /*0018*/ 	.short	0x0002
        /*001a*/ 	.short	0x0064
        /*001c*/ 	.short	0x0082
	.zero		2


//--------------------- .nv.info                  --------------------------
	.section	.nv.info,"",@"SHT_CUDA_INFO"
	.align	4


	//----- nvinfo : EIATTR_REGCOUNT
	.align		4
        /*0000*/ 	.byte	0x04, 0x2f
        /*0002*/ 	.short	(.L_1 - .L_0)
	.align		4
.L_0:
        /*0004*/ 	.word	index@(_Z7saxpy2DfPfS_)
        /*0008*/ 	.word	0x0000000a


	//----- nvinfo : EIATTR_FRAME_SIZE
	.align		4
.L_1:
        /*000c*/ 	.byte	0x04, 0x11
        /*000e*/ 	.short	(.L_3 - .L_2)
	.align		4
.L_2:
        /*0010*/ 	.word	index@(_Z7saxpy2DfPfS_)
        /*0014*/ 	.word	0x00000000


	//----- nvinfo : EIATTR_MIN_STACK_SIZE
	.align		4
.L_3:
        /*0018*/ 	.byte	0x04, 0x12
        /*001a*/ 	.short	(.L_5 - .L_4)
	.align		4
.L_4:
        /*001c*/ 	.word	index@(_Z7saxpy2DfPfS_)
        /*0020*/ 	.word	0x00000000
.L_5:


//--------------------- .nv.compat                --------------------------
	.section	.nv.compat,"",@"SHT_CUDA_COMPAT_INFO"
	.align	4
        /*0000*/ 	.byte	0x02, 0x09, 0x00, 0x00, 0x02, 0x02, 0x01, 0x00, 0x02, 0x05, 0x05, 0x00, 0x03, 0x07, 0x01, 0x01
        /*0010*/ 	.byte	0x02, 0x03, 0x00, 0x00, 0x02, 0x06, 0x01, 0x00, 0x04, 0x0b, 0x08, 0x00, 0x09, 0x00, 0x00, 0x00
        /*0020*/ 	.byte	0x00, 0x00, 0x00, 0x00


//--------------------- .nv.info._Z7saxpy2DfPfS_  --------------------------
	.section	.nv.info._Z7saxpy2DfPfS_,"",@"SHT_CUDA_INFO"
	.sectionflags	@""
	.align	4


	//----- nvinfo : EIATTR_CUDA_API_VERSION
	.align		4
        /*0000*/ 	.byte	0x04, 0x37
        /*0002*/ 	.short	(.L_7 - .L_6)
.L_6:
        /*0004*/ 	.word	0x00000082


	//----- nvinfo : EIATTR_KPARAM_INFO
	.align		4
.L_7:
        /*0008*/ 	.byte	0x04, 0x17
        /*000a*/ 	.short	(.L_9 - .L_8)
.L_8:
        /*000c*/ 	.word	0x00000000
        /*0010*/ 	.short	0x0002
        /*0012*/ 	.short	0x0010
        /*0014*/ 	.byte	0x00, 0xf5, 0x21, 0x00


	//----- nvinfo : EIATTR_KPARAM_INFO
	.align		4
.L_9:
        /*0018*/ 	.byte	0x04, 0x17
        /*001a*/ 	.short	(.L_11 - .L_10)
.L_10:
        /*001c*/ 	.word	0x00000000
        /*0020*/ 	.short	0x0001
        /*0022*/ 	.short	0x0008
        /*0024*/ 	.byte	0x00, 0xf5, 0x21, 0x00


	//----- nvinfo : EIATTR_KPARAM_INFO
	.align		4
.L_11:
        /*0028*/ 	.byte	0x04, 0x17
        /*002a*/ 	.short	(.L_13 - .L_12)
.L_12:
        /*002c*/ 	.word	0x00000000
        /*0030*/ 	.short	0x0000
        /*0032*/ 	.short	0x0000
        /*0034*/ 	.byte	0x00, 0xf0, 0x11, 0x00


	//----- nvinfo : EIATTR_SPARSE_MMA_MASK
	.align		4
.L_13:
        /*0038*/ 	.byte	0x03, 0x50
        /*003a*/ 	.short	0x0000


	//----- nvinfo : EIATTR_MAXREG_COUNT
	.align		4
        /*003c*/ 	.byte	0x03, 0x1b
        /*003e*/ 	.short	0x00ff


	//----- nvinfo : EIATTR_MERCURY_ISA_VERSION
	.align		4
        /*0040*/ 	.byte	0x03, 0x5f
        /*0042*/ 	.short	0x0101


	//----- nvinfo : EIATTR_VRC_CTA_INIT_COUNT
	.align		4
        /*0044*/ 	.byte	0x02, 0x4a
	.zero		1
	.zero		1


	//----- nvinfo : EIATTR_EXIT_INSTR_OFFSETS
	.align		4
        /*0048*/ 	.byte	0x04, 0x1c
        /*004a*/ 	.short	(.L_15 - .L_14)


	//   ....[0]....
.L_14:
        /*004c*/ 	.word	0x000000b0


	//   ....[1]....
        /*0050*/ 	.word	0x00000170


	//----- nvinfo : EIATTR_CBANK_PARAM_SIZE
	.align		4
.L_15:
        /*0054*/ 	.byte	0x03, 0x19
        /*0056*/ 	.short	0x0018


	//----- nvinfo : EIATTR_PARAM_CBANK
	.align		4
        /*0058*/ 	.byte	0x04, 0x0a
        /*005a*/ 	.short	(.L_17 - .L_16)
	.align		4
.L_16:
        /*005c*/ 	.word	index@(.nv.constant0._Z7saxpy2DfPfS_)
        /*0060*/ 	.short	0x0380
        /*0062*/ 	.short	0x0018


	//----- nvinfo : EIATTR_SW_WAR
	.align		4
.L_17:
        /*0064*/ 	.byte	0x04, 0x36
        /*0066*/ 	.short	(.L_19 - .L_18)
.L_18:
        /*0068*/ 	.word	0x00000008
.L_19:


//--------------------- .nv.callgraph             --------------------------
	.section	.nv.callgraph,"",@"SHT_CUDA_CALLGRAPH"
	.align	4
	.sectionentsize	8
	.align		4
        /*0000*/ 	.word	0x00000000
	.align		4
        /*0004*/ 	.word	0xffffffff
	.align		4
        /*0008*/ 	.word	0x00000000
	.align		4
        /*000c*/ 	.word	0xfffffffe
	.align		4
        /*0010*/ 	.word	0x00000000
	.align		4
        /*0014*/ 	.word	0xfffffffd
	.align		4
        /*0018*/ 	.word	0x00000000
	.align		4
        /*001c*/ 	.word	0xfffffffc


//--------------------- .text._Z7saxpy2DfPfS_     --------------------------
	.section	.text._Z7saxpy2DfPfS_,"ax",@progbits
	.align	128
        .global         _Z7saxpy2DfPfS_
        .type           _Z7saxpy2DfPfS_,@function
        .size           _Z7saxpy2DfPfS_,(.L_x_1 - _Z7saxpy2DfPfS_)
        .other          _Z7saxpy2DfPfS_,@"STO_CUDA_ENTRY STV_DEFAULT"
_Z7saxpy2DfPfS_:
.text._Z7saxpy2DfPfS_:
[----:B------:R-:W-:Y:S01]  /*0000*/  LDC R1, c[0x0][0x37c] ;  /* 0x0000df00ff017b82 */ /* 0x000fe20000000800 */
[----:B------:R-:W0:Y:S07]  /*0010*/  S2R R2, SR_TID.Y ;  /* 0x0000000000027919 */ /* 0x000e2e0000002200 */
[----:B------:R-:W1:Y:S01]  /*0020*/  LDC R0, c[0x0][0x360] ;  /* 0x0000d800ff007b82 */ /* 0x000e620000000800 */
[----:B------:R-:W1:Y:S07]  /*0030*/  S2R R3, SR_TID.X ;  /* 0x0000000000037919 */ /* 0x000e6e0000002100 */
[----:B------:R-:W0:Y:S08]  /*0040*/  S2UR UR5, SR_CTAID.Y ;  /* 0x00000000000579c3 */ /* 0x000e300000002600 */
[----:B------:R-:W0:Y:S08]  /*0050*/  LDC R7, c[0x0][0x364] ;  /* 0x0000d900ff077b82 */ /* 0x000e300000000800 */
[----:B------:R-:W1:Y:S01]  /*0060*/  S2UR UR4, SR_CTAID.X ;  /* 0x00000000000479c3 */ /* 0x000e620000002500 */
[----:B0-----:R-:W-:-:S05]  /*0070*/  IMAD R7, R7, UR5, R2 ;  /* 0x0000000507077c24 */ /* 0x001fca000f8e0202 */
[----:B------:R-:W-:Y:S01]  /*0080*/  ISETP.GT.U32.AND P0, PT, R7, 0x63, PT ;  /* 0x000000630700780c */ /* 0x000fe20003f04070 */
[----:B-1----:R-:W-:-:S05]  /*0090*/  IMAD R0, R0, UR4, R3 ;  /* 0x0000000400007c24 */ /* 0x002fca000f8e0203 */
[----:B------:R-:W-:-:S13]  /*00a0*/  ISETP.GT.OR P0, PT, R0, 0xc7, P0 ;  /* 0x000000c70000780c */ /* 0x000fda0000704670 */
[----:B------:R-:W-:Y:S05]  /*00b0*/  @P0 EXIT ;  /* 0x000000000000094d */ /* 0x000fea0003800000 */
[----:B------:R-:W0:Y:S01]  /*00c0*/  LDC.64 R2, c[0x0][0x388] ;  /* 0x0000e200ff027b82 */ /* 0x000e220000000a00 */
[----:B------:R-:W1:Y:S01]  /*00d0*/  LDCU.64 UR4, c[0x0][0x358] ;  /* 0x00006b00ff0477ac */ /* 0x000e620008000a00 */
[----:B------:R-:W-:Y:S01]  /*00e0*/  IMAD R7, R0, 0x64, R7 ;  /* 0x0000006400077824 */ /* 0x000fe200078e0207 */
[----:B------:R-:W2:Y:S05]  /*00f0*/  LDCU UR6, c[0x0][0x380] ;  /* 0x00007000ff0677ac */ /* 0x000eaa0008000800 */
[----:B------:R-:W3:Y:S01]  /*0100*/  LDC.64 R4, c[0x0][0x390] ;  /* 0x0000e400ff047b82 */ /* 0x000ee20000000a00 */
[----:B0-----:R-:W-:-:S06]  /*0110*/  IMAD.WIDE R2, R7, 0x4, R2 ;  /* 0x0000000407027825 */ /* 0x001fcc00078e0202 */
[----:B-1----:R-:W2:Y:S01]  /*0120*/  LDG.E R2, desc[UR4][R2.64] ;  /* 0x0000000402027981 */ /* 0x002ea2000c1e1900 */
[----:B---3--:R-:W-:-:S05]  /*0130*/  IMAD.WIDE R4, R7, 0x4, R4 ;  /* 0x0000000407047825 */ /* 0x008fca00078e0204 */
[----:B------:R-:W2:Y:S02]  /*0140*/  LDG.E R7, desc[UR4][R4.64] ;  /* 0x0000000404077981 */ /* 0x000ea4000c1e1900 */
[----:B--2---:R-:W-:-:S05]  /*0150*/  FFMA R7, R2, UR6, R7 ;  /* 0x0000000602077c23 */ /* 0x004fca0008000007 */
[----:B------:R-:W-:Y:S01]  /*0160*/  STG.E desc[UR4][R4.64], R7 ;  /* 0x0000000704007986 */ /* 0x000fe2000c101904 */
[----:B------:R-:W-:Y:S05]  /*0170*/  EXIT ;  /* 0x000000000000794d */ /* 0x000fea0003800000 */
.L_x_0:
[----:B------:R-:W-:-:S00]  /*0180*/  BRA `(.L_x_0) ;  /* 0xfffffffc00fc7947 */ /* 0x000fc0000383ffff */
[----:B------:R-:W-:-:S00]  /*0190*/  NOP ;  /* 0x0000000000007918 */ /* 0x000fc00000000000 */
        /* <DEDUP_REMOVED lines=14> */
.L_x_1:


//--------------------- .nv.shared.reserved.0     --------------------------
	.section	.nv.shared.reserved.0,"aw",@nobits
	.weak		__nv_reservedSMEM_offset_0_alias
	.size		__nv_reservedSMEM_offset_0_alias, 0, 64
	.other		__nv_reservedSMEM_offset_0_alias,@"STO_CUDA_RESERVED_SHARED STV_DEFAULT"
__nv_reservedSMEM_offset_0_alias:
	.zero		0
	.zero		64


//--------------------- .nv.constant0._Z7saxpy2DfPfS_ --------------------------
	.section	.nv.constant0._Z7saxpy2DfPfS_,"a",@progbits
	.sectionflags	@""
	.align	4
.nv.constant0._Z7saxpy2DfPfS_:
	.zero		920


//--------------------- SYMBOLS --------------------------

	.type		.nv.reservedSmem.offset0,@object
	.size		.nv.reservedSmem.offset0,0x4
